//
// Generated by NVIDIA NVVM Compiler
//
// Compiler Build ID: CL-36424714
// Cuda compilation tools, release 13.0, V13.0.88
// Based on NVVM 20.0.0
//

.version 9.0
.target sm_100
.address_size 64

	// .globl	_Z9initArrayPii
.extern .shared .align 16 .b8 sdata[];

.visible .entry _Z9initArrayPii(
	.param .u64 .ptr .align 1 _Z9initArrayPii_param_0,
	.param .u32 _Z9initArrayPii_param_1
)
{
	.reg .pred 	%p<7>;
	.reg .b32 	%r<40>;
	.reg .b64 	%rd<11>;

	ld.param.u64 	%rd2, [_Z9initArrayPii_param_0];
	ld.param.u32 	%r16, [_Z9initArrayPii_param_1];
	cvta.to.global.u64 	%rd1, %rd2;
	mov.u32 	%r17, %ctaid.x;
	mov.u32 	%r18, %ntid.x;
	mov.u32 	%r19, %tid.x;
	mad.lo.s32 	%r37, %r17, %r18, %r19;
	mov.u32 	%r20, %nctaid.x;
	mul.lo.s32 	%r2, %r20, %r18;
	setp.ge.s32 	%p1, %r37, %r16;
	@%p1 bra 	$L__BB0_8;
	add.s32 	%r21, %r37, %r2;
	max.s32 	%r22, %r16, %r21;
	setp.lt.s32 	%p2, %r21, %r16;
	selp.u32 	%r23, 1, 0, %p2;
	add.s32 	%r24, %r21, %r23;
	sub.s32 	%r25, %r22, %r24;
	div.u32 	%r26, %r25, %r2;
	add.s32 	%r3, %r26, %r23;
	and.b32  	%r27, %r3, 3;
	setp.eq.s32 	%p3, %r27, 3;
	@%p3 bra 	$L__BB0_5;
	add.s32 	%r36, %r37, 1;
	add.s32 	%r28, %r3, 1;
	and.b32  	%r29, %r28, 3;
	neg.s32 	%r35, %r29;
$L__BB0_3:
	.pragma "nounroll";
	mul.wide.s32 	%rd3, %r37, 4;
	add.s64 	%rd4, %rd1, %rd3;
	st.global.u32 	[%rd4], %r36;
	add.s32 	%r37, %r37, %r2;
	add.s32 	%r36, %r36, %r2;
	add.s32 	%r35, %r35, 1;
	setp.ne.s32 	%p4, %r35, 0;
	@%p4 bra 	$L__BB0_3;
	add.s32 	%r37, %r36, -1;
$L__BB0_5:
	setp.lt.u32 	%p5, %r3, 3;
	@%p5 bra 	$L__BB0_8;
	mul.wide.s32 	%rd7, %r2, 4;
	shl.b32 	%r34, %r2, 2;
$L__BB0_7:
	add.s32 	%r30, %r37, 1;
	mul.wide.s32 	%rd5, %r37, 4;
	add.s64 	%rd6, %rd1, %rd5;
	st.global.u32 	[%rd6], %r30;
	add.s32 	%r31, %r30, %r2;
	add.s64 	%rd8, %rd6, %rd7;
	st.global.u32 	[%rd8], %r31;
	add.s32 	%r32, %r31, %r2;
	add.s64 	%rd9, %rd8, %rd7;
	st.global.u32 	[%rd9], %r32;
	add.s32 	%r33, %r32, %r2;
	add.s64 	%rd10, %rd9, %rd7;
	st.global.u32 	[%rd10], %r33;
	add.s32 	%r37, %r34, %r37;
	setp.lt.s32 	%p6, %r37, %r16;
	@%p6 bra 	$L__BB0_7;
$L__BB0_8:
	ret;

}
	// .globl	_Z9reduceSumILi256EEvPiPxi
.visible .entry _Z9reduceSumILi256EEvPiPxi(
	.param .u64 .ptr .align 1 _Z9reduceSumILi256EEvPiPxi_param_0,
	.param .u64 .ptr .align 1 _Z9reduceSumILi256EEvPiPxi_param_1,
	.param .u32 _Z9reduceSumILi256EEvPiPxi_param_2
)
{
	.reg .pred 	%p<18>;
	.reg .b32 	%r<42>;
	.reg .b64 	%rd<35>;

	ld.param.u64 	%rd6, [_Z9reduceSumILi256EEvPiPxi_param_0];
	ld.param.u64 	%rd5, [_Z9reduceSumILi256EEvPiPxi_param_1];
	ld.param.u32 	%r13, [_Z9reduceSumILi256EEvPiPxi_param_2];
	cvta.to.global.u64 	%rd1, %rd6;
	mov.u32 	%r1, %tid.x;
	mov.u32 	%r14, %ctaid.x;
	mov.u32 	%r2, %ntid.x;
	shl.b32 	%r3, %r2, 1;
	mad.lo.s32 	%r40, %r3, %r14, %r1;
	shl.b32 	%r15, %r1, 3;
	mov.u32 	%r16, sdata;
	add.s32 	%r5, %r16, %r15;
	mov.b64 	%rd7, 0;
	st.shared.u64 	[%r5], %rd7;
	setp.ge.s32 	%p1, %r40, %r13;
	@%p1 bra 	$L__BB1_6;
	mov.u32 	%r17, %nctaid.x;
	mul.lo.s32 	%r6, %r3, %r17;
	mov.b64 	%rd34, 0;
$L__BB1_2:
	mul.wide.s32 	%rd9, %r40, 4;
	add.s64 	%rd10, %rd1, %rd9;
	ld.global.u32 	%r8, [%rd10];
	add.s32 	%r9, %r40, %r2;
	setp.ge.u32 	%p2, %r9, %r13;
	mov.b32 	%r41, 0;
	@%p2 bra 	$L__BB1_4;
	mul.wide.u32 	%rd11, %r9, 4;
	add.s64 	%rd12, %rd1, %rd11;
	ld.global.u32 	%r41, [%rd12];
$L__BB1_4:
	add.s32 	%r19, %r41, %r8;
	cvt.s64.s32 	%rd13, %r19;
	add.s64 	%rd34, %rd34, %rd13;
	add.s32 	%r40, %r40, %r6;
	setp.lt.s32 	%p3, %r40, %r13;
	@%p3 bra 	$L__BB1_2;
	st.shared.u64 	[%r5], %rd34;
$L__BB1_6:
	bar.sync 	0;
	setp.gt.u32 	%p4, %r1, 127;
	@%p4 bra 	$L__BB1_8;
	ld.shared.u64 	%rd14, [%r5+1024];
	ld.shared.u64 	%rd15, [%r5];
	add.s64 	%rd16, %rd15, %rd14;
	st.shared.u64 	[%r5], %rd16;
$L__BB1_8:
	bar.sync 	0;
	setp.gt.u32 	%p5, %r1, 63;
	@%p5 bra 	$L__BB1_10;
	ld.shared.u64 	%rd17, [%r5+512];
	ld.shared.u64 	%rd18, [%r5];
	add.s64 	%rd19, %rd18, %rd17;
	st.shared.u64 	[%r5], %rd19;
$L__BB1_10:
	bar.sync 	0;
	setp.gt.u32 	%p6, %r1, 31;
	@%p6 bra 	$L__BB1_13;
	ld.volatile.shared.u64 	%rd30, [%r5];
	ld.volatile.shared.u64 	%rd31, [%r5+256];
	add.s64 	%rd20, %rd31, %rd30;
	// begin inline asm
	mov.b64 {%r20,%r21}, %rd20;
	// end inline asm
	shfl.sync.down.b32	%r23|%p7, %r21, 16, 31, -1;
	shfl.sync.down.b32	%r22|%p8, %r20, 16, 31, -1;
	// begin inline asm
	mov.b64 %rd21, {%r22,%r23};
	// end inline asm
	add.s64 	%rd22, %rd21, %rd20;
	// begin inline asm
	mov.b64 {%r24,%r25}, %rd22;
	// end inline asm
	shfl.sync.down.b32	%r27|%p9, %r25, 8, 31, -1;
	shfl.sync.down.b32	%r26|%p10, %r24, 8, 31, -1;
	// begin inline asm
	mov.b64 %rd23, {%r26,%r27};
	// end inline asm
	add.s64 	%rd24, %rd23, %rd22;
	// begin inline asm
	mov.b64 {%r28,%r29}, %rd24;
	// end inline asm
	shfl.sync.down.b32	%r31|%p11, %r29, 4, 31, -1;
	shfl.sync.down.b32	%r30|%p12, %r28, 4, 31, -1;
	// begin inline asm
	mov.b64 %rd25, {%r30,%r31};
	// end inline asm
	add.s64 	%rd26, %rd25, %rd24;
	// begin inline asm
	mov.b64 {%r32,%r33}, %rd26;
	// end inline asm
	shfl.sync.down.b32	%r35|%p13, %r33, 2, 31, -1;
	shfl.sync.down.b32	%r34|%p14, %r32, 2, 31, -1;
	// begin inline asm
	mov.b64 %rd27, {%r34,%r35};
	// end inline asm
	add.s64 	%rd28, %rd27, %rd26;
	// begin inline asm
	mov.b64 {%r36,%r37}, %rd28;
	// end inline asm
	shfl.sync.down.b32	%r39|%p15, %r37, 1, 31, -1;
	shfl.sync.down.b32	%r38|%p16, %r36, 1, 31, -1;
	// begin inline asm
	mov.b64 %rd29, {%r38,%r39};
	// end inline asm
	add.s64 	%rd4, %rd29, %rd28;
	setp.ne.s32 	%p17, %r1, 0;
	@%p17 bra 	$L__BB1_13;
	cvta.to.global.u64 	%rd32, %rd5;
	atom.global.add.u64 	%rd33, [%rd32], %rd4;
$L__BB1_13:
	ret;

}


// ===== COMPILED SASS (sm_100) =====

	.target	sm_100

	.elftype	@"ET_EXEC"


//--------------------- .note.nv.tkinfo           --------------------------
	.section	.note.nv.tkinfo,"",@"SHT_NOTE"
	.sectionflags	@"SHF_NOTE_NV_TKINFO"
	.tkinfo
        /*0018*/ 	.word	0x00000002
        /*0030*/ 	.string	""
        /*0030*/ 	.string	"ptxas"
        /*0030*/ 	.string	"Cuda compilation tools, release 13.0, V13.0.88"
        /*0030*/ 	.string	"Build cuda_13.0.r13.0/compiler.36424714_0"
        /*0030*/ 	.string	"-arch sm_100 -m 64 "



//--------------------- .note.nv.cuinfo           --------------------------
	.section	.note.nv.cuinfo,"",@"SHT_NOTE"
	.sectionflags	@"SHF_NOTE_NV_CUINFO"
        /*0018*/ 	.short	0x0002
        /*001a*/ 	.short	0x0064
        /*001c*/ 	.short	0x0082
	.zero		2


//--------------------- .nv.info                  --------------------------
	.section	.nv.info,"",@"SHT_CUDA_INFO"
	.align	4


	//----- nvinfo : EIATTR_REGCOUNT
	.align		4
        /*0000*/ 	.byte	0x04, 0x2f
        /*0002*/ 	.short	(.L_1 - .L_0)
	.align		4
.L_0:
        /*0004*/ 	.word	index@(_Z9initArrayPii)
        /*0008*/ 	.word	0x00000018


	//----- nvinfo : EIATTR_FRAME_SIZE
	.align		4
.L_1:
        /*000c*/ 	.byte	0x04, 0x11
        /*000e*/ 	.short	(.L_3 - .L_2)
	.align		4
.L_2:
        /*0010*/ 	.word	index@(_Z9initArrayPii)
        /*0014*/ 	.word	0x00000000


	//----- nvinfo : EIATTR_REGCOUNT
	.align		4
.L_3:
        /*0018*/ 	.byte	0x04, 0x2f
        /*001a*/ 	.short	(.L_5 - .L_4)
	.align		4
.L_4:
        /*001c*/ 	.word	index@(_Z9reduceSumILi256EEvPiPxi)
        /*0020*/ 	.word	0x00000012


	//----- nvinfo : EIATTR_FRAME_SIZE
	.align		4
.L_5:
        /*0024*/ 	.byte	0x04, 0x11
        /*0026*/ 	.short	(.L_7 - .L_6)
	.align		4
.L_6:
        /*0028*/ 	.word	index@(_Z9reduceSumILi256EEvPiPxi)
        /*002c*/ 	.word	0x00000000


	//----- nvinfo : EIATTR_MIN_STACK_SIZE
	.align		4
.L_7:
        /*0030*/ 	.byte	0x04, 0x12
        /*0032*/ 	.short	(.L_9 - .L_8)
	.align		4
.L_8:
        /*0034*/ 	.word	index@(_Z9reduceSumILi256EEvPiPxi)
        /*0038*/ 	.word	0x00000000


	//----- nvinfo : EIATTR_MIN_STACK_SIZE
	.align		4
.L_9:
        /*003c*/ 	.byte	0x04, 0x12
        /*003e*/ 	.short	(.L_11 - .L_10)
	.align		4
.L_10:
        /*0040*/ 	.word	index@(_Z9initArrayPii)
        /*0044*/ 	.word	0x00000000
.L_11:


//--------------------- .nv.compat                --------------------------
	.section	.nv.compat,"",@"SHT_CUDA_COMPAT_INFO"
	.align	4
        /*0000*/ 	.byte	0x02, 0x09, 0x00, 0x00, 0x02, 0x02, 0x01, 0x00, 0x02, 0x05, 0x05, 0x00, 0x03, 0x07, 0x01, 0x01
        /*0010*/ 	.byte	0x02, 0x03, 0x00, 0x00, 0x02, 0x06, 0x01, 0x00, 0x04, 0x0b, 0x08, 0x00, 0x09, 0x00, 0x00, 0x00
        /*0020*/ 	.byte	0x00, 0x00, 0x00, 0x00


//--------------------- .nv.info._Z9reduceSumILi256EEvPiPxi --------------------------
	.section	.nv.info._Z9reduceSumILi256EEvPiPxi,"",@"SHT_CUDA_INFO"
	.sectionflags	@""
	.align	4


	//----- nvinfo : EIATTR_CUDA_API_VERSION
	.align		4
        /*0000*/ 	.byte	0x04, 0x37
        /*0002*/ 	.short	(.L_13 - .L_12)
.L_12:
        /*0004*/ 	.word	0x00000082


	//----- nvinfo : EIATTR_KPARAM_INFO
	.align		4
.L_13:
        /*0008*/ 	.byte	0x04, 0x17
        /*000a*/ 	.short	(.L_15 - .L_14)
.L_14:
        /*000c*/ 	.word	0x00000000
        /*0010*/ 	.short	0x0002
        /*0012*/ 	.short	0x0010
        /*0014*/ 	.byte	0x00, 0xf0, 0x11, 0x00


	//----- nvinfo : EIATTR_KPARAM_INFO
	.align		4
.L_15:
        /*0018*/ 	.byte	0x04, 0x17
        /*001a*/ 	.short	(.L_17 - .L_16)
.L_16:
        /*001c*/ 	.word	0x00000000
        /*0020*/ 	.short	0x0001
        /*0022*/ 	.short	0x0008
        /*0024*/ 	.byte	0x00, 0xf5, 0x21, 0x00


	//----- nvinfo : EIATTR_KPARAM_INFO
	.align		4
.L_17:
        /*0028*/ 	.byte	0x04, 0x17
        /*002a*/ 	.short	(.L_19 - .L_18)
.L_18:
        /*002c*/ 	.word	0x00000000
        /*0030*/ 	.short	0x0000
        /*0032*/ 	.short	0x0000
        /*0034*/ 	.byte	0x00, 0xf5, 0x21, 0x00


	//----- nvinfo : EIATTR_SPARSE_MMA_MASK
	.align		4
.L_19:
        /*0038*/ 	.byte	0x03, 0x50
        /*003a*/ 	.short	0x0000


	//----- nvinfo : EIATTR_MAXREG_COUNT
	.align		4
        /*003c*/ 	.byte	0x03, 0x1b
        /*003e*/ 	.short	0x00ff


	//----- nvinfo : EIATTR_NUM_BARRIERS
	.align		4
        /*0040*/ 	.byte	0x02, 0x4c
        /*0042*/ 	.byte	0x01
	.zero		1


	//----- nvinfo : EIATTR_MERCURY_ISA_VERSION
	.align		4
        /*0044*/ 	.byte	0x03, 0x5f
        /*0046*/ 	.short	0x0101


	//----- nvinfo : EIATTR_COOP_GROUP_MASK_REGIDS
	.align		4
        /*0048*/ 	.byte	0x04, 0x29
        /*004a*/ 	.short	(.L_21 - .L_20)


	//   ....[0]....
.L_20:
        /*004c*/ 	.word	0xffffffff


	//   ....[1]....
        /*0050*/ 	.word	0xffffffff


	//   ....[2]....
        /*0054*/ 	.word	0xffffffff


	//   ....[3]....
        /*0058*/ 	.word	0xffffffff


	//   ....[4]....
        /*005c*/ 	.word	0xffffffff


	//   ....[5]....
        /*0060*/ 	.word	0xffffffff


	//   ....[6]....
        /*0064*/ 	.word	0xffffffff


	//   ....[7]....
        /*0068*/ 	.word	0xffffffff


	//   ....[8]....
        /*006c*/ 	.word	0xffffffff


	//   ....[9]....
        /*0070*/ 	.word	0xffffffff


	//----- nvinfo : EIATTR_COOP_GROUP_INSTR_OFFSETS
	.align		4
.L_21:
        /*0074*/ 	.byte	0x04, 0x28
        /*0076*/ 	.short	(.L_23 - .L_22)


	//   ....[0]....
.L_22:
        /*0078*/ 	.word	0x000003e0


	//   ....[1]....
        /*007c*/ 	.word	0x000003f0


	//   ....[2]....
        /*0080*/ 	.word	0x00000420


	//   ....[3]....
        /*0084*/ 	.word	0x00000430


	//   ....[4]....
        /*0088*/ 	.word	0x00000460


	//   ....[5]....
        /*008c*/ 	.word	0x00000470


	//   ....[6]....
        /*0090*/ 	.word	0x000004a0


	//   ....[7]....
        /*0094*/ 	.word	0x000004c0


	//   ....[8]....
        /*0098*/ 	.word	0x000004f0


	//   ....[9]....
        /*009c*/ 	.word	0x00000500


	//----- nvinfo : EIATTR_VRC_CTA_INIT_COUNT
	.align		4
.L_23:
        /*00a0*/ 	.byte	0x02, 0x4a
	.zero		1
	.zero		1


	//----- nvinfo : EIATTR_EXIT_INSTR_OFFSETS
	.align		4
        /*00a4*/ 	.byte	0x04, 0x1c
        /*00a6*/ 	.short	(.L_25 - .L_24)


	//   ....[0]....
.L_24:
        /*00a8*/ 	.word	0x00000390


	//   ....[1]....
        /*00ac*/ 	.word	0x00000510


	//   ....[2]....
        /*00b0*/ 	.word	0x00000560


	//----- nvinfo : EIATTR_CRS_STACK_SIZE
	.align		4
.L_25:
        /*00b4*/ 	.byte	0x04, 0x1e
        /*00b6*/ 	.short	(.L_27 - .L_26)
.L_26:
        /*00b8*/ 	.word	0x00000000


	//----- nvinfo : EIATTR_CBANK_PARAM_SIZE
	.align		4
.L_27:
        /*00bc*/ 	.byte	0x03, 0x19
        /*00be*/ 	.short	0x0014


	//----- nvinfo : EIATTR_PARAM_CBANK
	.align		4
        /*00c0*/ 	.byte	0x04, 0x0a
        /*00c2*/ 	.short	(.L_29 - .L_28)
	.align		4
.L_28:
        /*00c4*/ 	.word	index@(.nv.constant0._Z9reduceSumILi256EEvPiPxi)
        /*00c8*/ 	.short	0x0380
        /*00ca*/ 	.short	0x0014


	//----- nvinfo : EIATTR_SW_WAR
	.align		4
.L_29:
        /*00cc*/ 	.byte	0x04, 0x36
        /*00ce*/ 	.short	(.L_31 - .L_30)
.L_30:
        /*00d0*/ 	.word	0x00000008
.L_31:


//--------------------- .nv.info._Z9initArrayPii  --------------------------
	.section	.nv.info._Z9initArrayPii,"",@"SHT_CUDA_INFO"
	.sectionflags	@""
	.align	4


	//----- nvinfo : EIATTR_CUDA_API_VERSION
	.align		4
        /*0000*/ 	.byte	0x04, 0x37
        /*0002*/ 	.short	(.L_33 - .L_32)
.L_32:
        /*0004*/ 	.word	0x00000082


	//----- nvinfo : EIATTR_KPARAM_INFO
	.align		4
.L_33:
        /*0008*/ 	.byte	0x04, 0x17
        /*000a*/ 	.short	(.L_35 - .L_34)
.L_34:
        /*000c*/ 	.word	0x00000000
        /*0010*/ 	.short	0x0001
        /*0012*/ 	.short	0x0008
        /*0014*/ 	.byte	0x00, 0xf0, 0x11, 0x00


	//----- nvinfo : EIATTR_KPARAM_INFO
	.align		4
.L_35:
        /*0018*/ 	.byte	0x04, 0x17
        /*001a*/ 	.short	(.L_37 - .L_36)
.L_36:
        /*001c*/ 	.word	0x00000000
        /*0020*/ 	.short	0x0000
        /*0022*/ 	.short	0x0000
        /*0024*/ 	.byte	0x00, 0xf5, 0x21, 0x00


	//----- nvinfo : EIATTR_SPARSE_MMA_MASK
	.align		4
.L_37:
        /*0028*/ 	.byte	0x03, 0x50
        /*002a*/ 	.short	0x0000


	//----- nvinfo : EIATTR_MAXREG_COUNT
	.align		4
        /*002c*/ 	.byte	0x03, 0x1b
        /*002e*/ 	.short	0x00ff


	//----- nvinfo : EIATTR_MERCURY_ISA_VERSION
	.align		4
        /*0030*/ 	.byte	0x03, 0x5f
        /*0032*/ 	.short	0x0101


	//----- nvinfo : EIATTR_VRC_CTA_INIT_COUNT
	.align		4
        /*0034*/ 	.byte	0x02, 0x4a
	.zero		1
	.zero		1


	//----- nvinfo : EIATTR_EXIT_INSTR_OFFSETS
	.align		4
        /*0038*/ 	.byte	0x04, 0x1c
        /*003a*/ 	.short	(.L_39 - .L_38)


	//   ....[0]....
.L_38:
        /*003c*/ 	.word	0x00000090


	//   ....[1]....
        /*0040*/ 	.word	0x00000390


	//   ....[2]....
        /*0044*/ 	.word	0x00000490


	//----- nvinfo : EIATTR_CRS_STACK_SIZE
	.align		4
.L_39:
        /*0048*/ 	.byte	0x04, 0x1e
        /*004a*/ 	.short	(.L_41 - .L_40)
.L_40:
        /*004c*/ 	.word	0x00000000


	//----- nvinfo : EIATTR_CBANK_PARAM_SIZE
	.align		4
.L_41:
        /*0050*/ 	.byte	0x03, 0x19
        /*0052*/ 	.short	0x000c


	//----- nvinfo : EIATTR_PARAM_CBANK
	.align		4
        /*0054*/ 	.byte	0x04, 0x0a
        /*0056*/ 	.short	(.L_43 - .L_42)
	.align		4
.L_42:
        /*0058*/ 	.word	index@(.nv.constant0._Z9initArrayPii)
        /*005c*/ 	.short	0x0380
        /*005e*/ 	.short	0x000c


	//----- nvinfo : EIATTR_SW_WAR
	.align		4
.L_43:
        /*0060*/ 	.byte	0x04, 0x36
        /*0062*/ 	.short	(.L_45 - .L_44)
.L_44:
        /*0064*/ 	.word	0x00000008
.L_45:


//--------------------- .nv.callgraph             --------------------------
	.section	.nv.callgraph,"",@"SHT_CUDA_CALLGRAPH"
	.align	4
	.sectionentsize	8
	.align		4
        /*0000*/ 	.word	0x00000000
	.align		4
        /*0004*/ 	.word	0xffffffff
	.align		4
        /*0008*/ 	.word	0x00000000
	.align		4
        /*000c*/ 	.word	0xfffffffe
	.align		4
        /*0010*/ 	.word	0x00000000
	.align		4
        /*0014*/ 	.word	0xfffffffd
	.align		4
        /*0018*/ 	.word	0x00000000
	.align		4
        /*001c*/ 	.word	0xfffffffc


//--------------------- .text._Z9reduceSumILi256EEvPiPxi --------------------------
	.section	.text._Z9reduceSumILi256EEvPiPxi,"ax",@progbits
	.align	128
        .global         _Z9reduceSumILi256EEvPiPxi
        .type           _Z9reduceSumILi256EEvPiPxi,@function
        .size           _Z9reduceSumILi256EEvPiPxi,(.L_x_11 - _Z9reduceSumILi256EEvPiPxi)
        .other          _Z9reduceSumILi256EEvPiPxi,@"STO_CUDA_ENTRY STV_DEFAULT"
_Z9reduceSumILi256EEvPiPxi:
.text._Z9reduceSumILi256EEvPiPxi:
[----:B------:R-:W-:Y:S01]  /*0000*/  LDC R1, c[0x0][0x37c] ;  /* 0x0000df00ff017b82 */ /* 0x000fe20000000800 */
[----:B------:R-:W0:Y:S07]  /*0010*/  S2R R0, SR_TID.X ;  /* 0x0000000000007919 */ /* 0x000e2e0000002100 */
[----:B------:R-:W1:Y:S01]  /*0020*/  S2UR UR5, SR_CgaCtaId ;  /* 0x00000000000579c3 */ /* 0x000e620000008800 */
[----:B------:R-:W-:Y:S01]  /*0030*/  UMOV UR4, 0x400 ;  /* 0x0000040000047882 */ /* 0x000fe20000000000 */
[----:B------:R-:W2:Y:S01]  /*0040*/  LDCU UR7, c[0x0][0x390] ;  /* 0x00007200ff0777ac */ /* 0x000ea20008000800 */
[----:B------:R-:W-:Y:S01]  /*0050*/  BSSY.RECONVERGENT B0, `(.L_x_0) ;  /* 0x0000023000007945 */ /* 0x000fe20003800200 */
[----:B------:R-:W3:Y:S04]  /*0060*/  LDCU UR8, c[0x0][0x390] ;  /* 0x00007200ff0877ac */ /* 0x000ee80008000800 */
[----:B------:R-:W4:Y:S08]  /*0070*/  LDC R12, c[0x0][0x360] ;  /* 0x0000d800ff0c7b82 */ /* 0x000f300000000800 */
[----:B------:R-:W5:Y:S01]  /*0080*/  S2UR UR6, SR_CTAID.X ;  /* 0x00000000000679c3 */ /* 0x000f620000002500 */
[----:B-1----:R-:W-:-:S06]  /*0090*/  ULEA UR4, UR5, UR4, 0x18 ;  /* 0x0000000405047291 */ /* 0x002fcc000f8ec0ff */
[----:B0-----:R-:W-:Y:S01]  /*00a0*/  LEA R2, R0, UR4, 0x3 ;  /* 0x0000000400027c11 */ /* 0x001fe2000f8e18ff */
[----:B----4-:R-:W-:-:S04]  /*00b0*/  IMAD.SHL.U32 R3, R12, 0x2, RZ ;  /* 0x000000020c037824 */ /* 0x010fc800078e00ff */
[----:B------:R-:W0:Y:S01]  /*00c0*/  LDCU.64 UR4, c[0x0][0x358] ;  /* 0x00006b00ff0477ac */ /* 0x000e220008000a00 */
[----:B------:R1:W-:Y:S01]  /*00d0*/  STS.64 [R2], RZ ;  /* 0x000000ff02007388 */ /* 0x0003e20000000a00 */
[----:B-----5:R-:W-:-:S05]  /*00e0*/  IMAD R6, R3, UR6, R0 ;  /* 0x0000000603067c24 */ /* 0x020fca000f8e0200 */
[----:B--2---:R-:W-:-:S13]  /*00f0*/  ISETP.GE.AND P0, PT, R6, UR7, PT ;  /* 0x0000000706007c0c */ /* 0x004fda000bf06270 */
[----:B01-3--:R-:W-:Y:S05]  /*0100*/  @P0 BRA `(.L_x_1) ;  /* 0x00000000005c0947 */ /* 0x00bfea0003800000 */
[----:B------:R-:W0:Y:S01]  /*0110*/  LDC.64 R4, c[0x0][0x380] ;  /* 0x0000e000ff047b82 */ /* 0x000e220000000a00 */
[----:B------:R-:W1:Y:S01]  /*0120*/  LDCU UR6, c[0x0][0x370] ;  /* 0x00006e00ff0677ac */ /* 0x000e620008000800 */
[----:B------:R-:W-:Y:S01]  /*0130*/  BSSY.RECONVERGENT B1, `(.L_x_2) ;  /* 0x0000011000017945 */ /* 0x000fe20003800200 */
[----:B------:R-:W-:Y:S01]  /*0140*/  IMAD.MOV.U32 R11, RZ, RZ, R6 ;  /* 0x000000ffff0b7224 */ /* 0x000fe200078e0006 */
[----:B------:R-:W-:Y:S01]  /*0150*/  CS2R R14, SRZ ;  /* 0x00000000000e7805 */ /* 0x000fe2000001ff00 */
[----:B-1----:R-:W-:-:S07]  /*0160*/  IMAD R10, R3, UR6, RZ ;  /* 0x00000006030a7c24 */ /* 0x002fce000f8e02ff */
.L_x_3:
[----:B------:R-:W-:Y:S02]  /*0170*/  IMAD.IADD R9, R12, 0x1, R11 ;  /* 0x000000010c097824 */ /* 0x000fe400078e020b */
[----:B------:R-:W-:Y:S02]  /*0180*/  IMAD.MOV.U32 R3, RZ, RZ, RZ ;  /* 0x000000ffff037224 */ /* 0x000fe400078e00ff */
[----:B0-----:R-:W-:Y:S01]  /*0190*/  IMAD.WIDE R6, R11, 0x4, R4 ;  /* 0x000000040b067825 */ /* 0x001fe200078e0204 */
[----:B------:R-:W-:-:S05]  /*01a0*/  ISETP.GE.U32.AND P0, PT, R9, UR8, PT ;  /* 0x0000000809007c0c */ /* 0x000fca000bf06070 */
[----:B------:R-:W2:Y:S08]  /*01b0*/  LDG.E R6, desc[UR4][R6.64] ;  /* 0x0000000406067981 */ /* 0x000eb0000c1e1900 */
[----:B------:R-:W-:-:S05]  /*01c0*/  @!P0 IMAD.WIDE.U32 R8, R9, 0x4, R4 ;  /* 0x0000000409088825 */ /* 0x000fca00078e0004 */
[----:B------:R-:W2:Y:S01]  /*01d0*/  @!P0 LDG.E R3, desc[UR4][R8.64] ;  /* 0x0000000408038981 */ /* 0x000ea2000c1e1900 */
[----:B------:R-:W-:-:S05]  /*01e0*/  IMAD.IADD R11, R10, 0x1, R11 ;  /* 0x000000010a0b7824 */ /* 0x000fca00078e020b */
[----:B------:R-:W-:Y:S01]  /*01f0*/  ISETP.GE.AND P1, PT, R11, UR8, PT ;  /* 0x000000080b007c0c */ /* 0x000fe2000bf26270 */
[----:B--2---:R-:W-:-:S05]  /*0200*/  IMAD.IADD R3, R6, 0x1, R3 ;  /* 0x0000000106037824 */ /* 0x004fca00078e0203 */
[----:B------:R-:W-:-:S04]  /*0210*/  IADD3 R14, P0, PT, R3, R14, RZ ;  /* 0x0000000e030e7210 */ /* 0x000fc80007f1e0ff */
[----:B------:R-:W-:-:S03]  /*0220*/  LEA.HI.X.SX32 R15, R3, R15, 0x1, P0 ;  /* 0x0000000f030f7211 */ /* 0x000fc600000f0eff */
[----:B------:R-:W-:Y:S06]  /*0230*/  @!P1 BRA `(.L_x_3) ;  /* 0xfffffffc00cc9947 */ /* 0x000fec000383ffff */
[----:B------:R-:W-:Y:S05]  /*0240*/  BSYNC.RECONVERGENT B1 ;  /* 0x0000000000017941 */ /* 0x000fea0003800200 */
.L_x_2:
[----:B------:R-:W-:Y:S02]  /*0250*/  IMAD.MOV.U32 R4, RZ, RZ, R14 ;  /* 0x000000ffff047224 */ /* 0x000fe400078e000e */
[----:B------:R-:W-:-:S05]  /*0260*/  IMAD.MOV.U32 R5, RZ, RZ, R15 ;  /* 0x000000ffff057224 */ /* 0x000fca00078e000f */
[----:B------:R0:W-:Y:S02]  /*0270*/  STS.64 [R2], R4 ;  /* 0x0000000402007388 */ /* 0x0001e40000000a00 */
.L_x_1:
[----:B------:R-:W-:Y:S05]  /*0280*/  BSYNC.RECONVERGENT B0 ;  /* 0x0000000000007941 */ /* 0x000fea0003800200 */
.L_x_0:
[----:B------:R-:W-:Y:S01]  /*0290*/  BAR.SYNC.DEFER_BLOCKING 0x0 ;  /* 0x0000000000007b1d */ /* 0x000fe20000010000 */
[C---:B------:R-:W-:Y:S02]  /*02a0*/  ISETP.GT.U32.AND P1, PT, R0.reuse, 0x7f, PT ;  /* 0x0000007f0000780c */ /* 0x040fe40003f24070 */
[----:B------:R-:W-:-:S11]  /*02b0*/  ISETP.GT.U32.AND P0, PT, R0, 0x3f, PT ;  /* 0x0000003f0000780c */ /* 0x000fd60003f04070 */
[----:B0-----:R-:W-:Y:S04]  /*02c0*/  @!P1 LDS.64 R4, [R2+0x400] ;  /* 0x0004000002049984 */ /* 0x001fe80000000a00 */
[----:B------:R-:W0:Y:S02]  /*02d0*/  @!P1 LDS.64 R6, [R2] ;  /* 0x0000000002069984 */ /* 0x000e240000000a00 */
[----:B0-----:R-:W-:-:S04]  /*02e0*/  @!P1 IADD3 R8, P2, PT, R4, R6, RZ ;  /* 0x0000000604089210 */ /* 0x001fc80007f5e0ff */
[----:B------:R-:W-:-:S05]  /*02f0*/  @!P1 IADD3.X R9, PT, PT, R5, R7, RZ, P2, !PT ;  /* 0x0000000705099210 */ /* 0x000fca00017fe4ff */
[----:B------:R-:W-:Y:S01]  /*0300*/  @!P1 STS.64 [R2], R8 ;  /* 0x0000000802009388 */ /* 0x000fe20000000a00 */
[----:B------:R-:W-:Y:S06]  /*0310*/  BAR.SYNC.DEFER_BLOCKING 0x0 ;  /* 0x0000000000007b1d */ /* 0x000fec0000010000 */
[----:B------:R-:W-:Y:S04]  /*0320*/  @!P0 LDS.64 R4, [R2+0x200] ;  /* 0x0002000002048984 */ /* 0x000fe80000000a00 */
[----:B------:R-:W0:Y:S02]  /*0330*/  @!P0 LDS.64 R6, [R2] ;  /* 0x0000000002068984 */ /* 0x000e240000000a00 */
[----:B0-----:R-:W-:-:S05]  /*0340*/  @!P0 IADD3 R4, P1, PT, R4, R6, RZ ;  /* 0x0000000604048210 */ /* 0x001fca0007f3e0ff */
[----:B------:R-:W-:Y:S01]  /*0350*/  @!P0 IMAD.X R5, R5, 0x1, R7, P1 ;  /* 0x0000000105058824 */ /* 0x000fe200008e0607 */
[----:B------:R-:W-:-:S04]  /*0360*/  ISETP.GT.U32.AND P1, PT, R0, 0x1f, PT ;  /* 0x0000001f0000780c */ /* 0x000fc80003f24070 */
[----:B------:R0:W-:Y:S01]  /*0370*/  @!P0 STS.64 [R2], R4 ;  /* 0x0000000402008388 */ /* 0x0001e20000000a00 */
[----:B------:R-:W-:Y:S08]  /*0380*/  BAR.SYNC.DEFER_BLOCKING 0x0 ;  /* 0x0000000000007b1d */ /* 0x000ff00000010000 */
[----:B------:R-:W-:Y:S05]  /*0390*/  @P1 EXIT ;  /* 0x000000000000194d */ /* 0x000fea0003800000 */
[----:B0-----:R-:W-:Y:S04]  /*03a0*/  LDS.64 R4, [R2] ;  /* 0x0000000002047984 */ /* 0x001fe80000000a00 */
[----:B------:R-:W0:Y:S02]  /*03b0*/  LDS.64 R6, [R2+0x100] ;  /* 0x0001000002067984 */ /* 0x000e240000000a00 */
[----:B0-----:R-:W-:-:S05]  /*03c0*/  IADD3 R9, P0, PT, R4, R6, RZ ;  /* 0x0000000604097210 */ /* 0x001fca0007f1e0ff */
[----:B------:R-:W-:Y:S01]  /*03d0*/  IMAD.X R12, R5, 0x1, R7, P0 ;  /* 0x00000001050c7824 */ /* 0x000fe200000e0607 */
[----:B------:R-:W0:Y:S04]  /*03e0*/  SHFL.DOWN PT, R4, R9, 0x10, 0x1f ;  /* 0x0a001f0009047f89 */ /* 0x000e2800000e0000 */
[----:B------:R-:W1:Y:S01]  /*03f0*/  SHFL.DOWN PT, R3, R12, 0x10, 0x1f ;  /* 0x0a001f000c037f89 */ /* 0x000e6200000e0000 */
[----:B0-----:R-:W-:-:S05]  /*0400*/  IADD3 R7, P0, PT, R4, R9, RZ ;  /* 0x0000000904077210 */ /* 0x001fca0007f1e0ff */
[----:B-1----:R-:W-:Y:S01]  /*0410*/  IMAD.X R10, R3, 0x1, R12, P0 ;  /* 0x00000001030a7824 */ /* 0x002fe200000e060c */
[----:B------:R-:W0:Y:S04]  /*0420*/  SHFL.DOWN PT, R4, R7, 0x8, 0x1f ;  /* 0x09001f0007047f89 */ /* 0x000e2800000e0000 */
[----:B------:R-:W1:Y:S01]  /*0430*/  SHFL.DOWN PT, R3, R10, 0x8, 0x1f ;  /* 0x09001f000a037f89 */ /* 0x000e6200000e0000 */
[----:B0-----:R-:W-:-:S05]  /*0440*/  IADD3 R8, P0, PT, R4, R7, RZ ;  /* 0x0000000704087210 */ /* 0x001fca0007f1e0ff */
[----:B-1----:R-:W-:Y:S02]  /*0450*/  IMAD.X R11, R3, 0x1, R10, P0 ;  /* 0x00000001030b7824 */ /* 0x002fe400000e060a */
[----:B------:R-:W0:Y:S04]  /*0460*/  SHFL.DOWN PT, R3, R8, 0x4, 0x1f ;  /* 0x08801f0008037f89 */ /* 0x000e2800000e0000 */
[----:B------:R-:W1:Y:S01]  /*0470*/  SHFL.DOWN PT, R2, R11, 0x4, 0x1f ;  /* 0x08801f000b027f89 */ /* 0x000e6200000e0000 */
[----:B0-----:R-:W-:-:S04]  /*0480*/  IADD3 R6, P0, PT, R3, R8, RZ ;  /* 0x0000000803067210 */ /* 0x001fc80007f1e0ff */
[----:B-1----:R-:W-:Y:S01]  /*0490*/  IADD3.X R9, PT, PT, R2, R11, RZ, P0, !PT ;  /* 0x0000000b02097210 */ /* 0x002fe200007fe4ff */
[----:B------:R-:W0:Y:S01]  /*04a0*/  SHFL.DOWN PT, R3, R6, 0x2, 0x1f ;  /* 0x08401f0006037f89 */ /* 0x000e2200000e0000 */
[----:B------:R-:W-:-:S03]  /*04b0*/  ISETP.NE.AND P0, PT, R0, RZ, PT ;  /* 0x000000ff0000720c */ /* 0x000fc60003f05270 */
[----:B------:R-:W1:Y:S01]  /*04c0*/  SHFL.DOWN PT, R2, R9, 0x2, 0x1f ;  /* 0x08401f0009027f89 */ /* 0x000e6200000e0000 */
[----:B0-----:R-:W-:-:S05]  /*04d0*/  IADD3 R5, P1, PT, R3, R6, RZ ;  /* 0x0000000603057210 */ /* 0x001fca0007f3e0ff */
[----:B-1----:R-:W-:Y:S01]  /*04e0*/  IMAD.X R7, R2, 0x1, R9, P1 ;  /* 0x0000000102077824 */ /* 0x002fe200008e0609 */
[----:B------:R0:W1:Y:S04]  /*04f0*/  SHFL.DOWN PT, R4, R5, 0x1, 0x1f ;  /* 0x08201f0005047f89 */ /* 0x00006800000e0000 */
[----:B------:R0:W2:Y:S01]  /*0500*/  SHFL.DOWN PT, R0, R7, 0x1, 0x1f ;  /* 0x08201f0007007f89 */ /* 0x0000a200000e0000 */
[----:B------:R-:W-:Y:S05]  /*0510*/  @P0 EXIT ;  /* 0x000000000000094d */ /* 0x000fea0003800000 */
[----:B------:R-:W3:Y:S01]  /*0520*/  LDC.64 R2, c[0x0][0x388] ;  /* 0x0000e200ff027b82 */ /* 0x000ee20000000a00 */
[----:B-1----:R-:W-:-:S05]  /*0530*/  IADD3 R4, P0, PT, R4, R5, RZ ;  /* 0x0000000504047210 */ /* 0x002fca0007f1e0ff */
[----:B0-2---:R-:W-:-:S05]  /*0540*/  IMAD.X R5, R0, 0x1, R7, P0 ;  /* 0x0000000100057824 */ /* 0x005fca00000e0607 */
[----:B---3--:R-:W-:Y:S01]  /*0550*/  REDG.E.ADD.64.STRONG.GPU desc[UR4][R2.64], R4 ;  /* 0x000000040200798e */ /* 0x008fe2000c12e504 */
[----:B------:R-:W-:Y:S05]  /*0560*/  EXIT ;  /* 0x000000000000794d */ /* 0x000fea0003800000 */
.L_x_4:
[----:B------:R-:W-:-:S00]  /*0570*/  BRA `(.L_x_4) ;  /* 0xfffffffc00fc7947 */ /* 0x000fc0000383ffff */
[----:B------:R-:W-:-:S00]  /*0580*/  NOP ;  /* 0x0000000000007918 */ /* 0x000fc00000000000 */
[----:B------:R-:W-:-:S00]  /*0590*/  NOP ;  /* 0x0000000000007918 */ /* 0x000fc00000000000 */
[----:B------:R-:W-:-:S00]  /*05a0*/  NOP ;  /* 0x0000000000007918 */ /* 0x000fc00000000000 */
[----:B------:R-:W-:-:S00]  /*05b0*/  NOP ;  /* 0x0000000000007918 */ /* 0x000fc00000000000 */
[----:B------:R-:W-:-:S00]  /*05c0*/  NOP ;  /* 0x0000000000007918 */ /* 0x000fc00000000000 */
[----:B------:R-:W-:-:S00]  /*05d0*/  NOP ;  /* 0x0000000000007918 */ /* 0x000fc00000000000 */
[----:B------:R-:W-:-:S00]  /*05e0*/  NOP ;  /* 0x0000000000007918 */ /* 0x000fc00000000000 */
[----:B------:R-:W-:-:S00]  /*05f0*/  NOP ;  /* 0x0000000000007918 */ /* 0x000fc00000000000 */
.L_x_11:


//--------------------- .text._Z9initArrayPii     --------------------------
	.section	.text._Z9initArrayPii,"ax",@progbits
	.align	128
        .global         _Z9initArrayPii
        .type           _Z9initArrayPii,@function
        .size           _Z9initArrayPii,(.L_x_12 - _Z9initArrayPii)
        .other          _Z9initArrayPii,@"STO_CUDA_ENTRY STV_DEFAULT"
_Z9initArrayPii:
.text._Z9initArrayPii:
[----:B------:R-:W-:Y:S01]  /*0000*/  LDC R1, c[0x0][0x37c] ;  /* 0x0000df00ff017b82 */ /* 0x000fe20000000800 */
[----:B------:R-:W0:Y:S07]  /*0010*/  S2R R3, SR_TID.X ;  /* 0x0000000000037919 */ /* 0x000e2e0000002100 */
[----:B------:R-:W0:Y:S01]  /*0020*/  S2UR UR4, SR_CTAID.X ;  /* 0x00000000000479c3 */ /* 0x000e220000002500 */
[----:B------:R-:W1:Y:S07]  /*0030*/  LDCU UR6, c[0x0][0x388] ;  /* 0x00007100ff0677ac */ /* 0x000e6e0008000800 */
[----:B------:R-:W0:Y:S01]  /*0040*/  LDC R0, c[0x0][0x360] ;  /* 0x0000d800ff007b82 */ /* 0x000e220000000800 */
[----:B------:R-:W2:Y:S01]  /*0050*/  LDCU UR5, c[0x0][0x370] ;  /* 0x00006e00ff0577ac */ /* 0x000ea20008000800 */
[----:B0-----:R-:W-:-:S02]  /*0060*/  IMAD R3, R0, UR4, R3 ;  /* 0x0000000400037c24 */ /* 0x001fc4000f8e0203 */
[----:B--2---:R-:W-:-:S03]  /*0070*/  IMAD R0, R0, UR5, RZ ;  /* 0x0000000500007c24 */ /* 0x004fc6000f8e02ff */
[----:B-1----:R-:W-:-:S13]  /*0080*/  ISETP.GE.AND P0, PT, R3, UR6, PT ;  /* 0x0000000603007c0c */ /* 0x002fda000bf06270 */
[----:B------:R-:W-:Y:S05]  /*0090*/  @P0 EXIT ;  /* 0x000000000000094d */ /* 0x000fea0003800000 */
[----:B------:R-:W0:Y:S01]  /*00a0*/  I2F.U32.RP R8, R0 ;  /* 0x0000000000087306 */ /* 0x000e220000209000 */
[C---:B------:R-:W-:Y:S01]  /*00b0*/  IADD3 R2, PT, PT, R0.reuse, R3, RZ ;  /* 0x0000000300027210 */ /* 0x040fe20007ffe0ff */
[----:B------:R-:W-:Y:S01]  /*00c0*/  IMAD.MOV R9, RZ, RZ, -R0 ;  /* 0x000000ffff097224 */ /* 0x000fe200078e0a00 */
[----:B------:R-:W-:Y:S01]  /*00d0*/  ISETP.NE.U32.AND P2, PT, R0, RZ, PT ;  /* 0x000000ff0000720c */ /* 0x000fe20003f45070 */
[----:B------:R-:W1:Y:S01]  /*00e0*/  LDCU.64 UR4, c[0x0][0x358] ;  /* 0x00006b00ff0477ac */ /* 0x000e620008000a00 */
[C---:B------:R-:W-:Y:S01]  /*00f0*/  ISETP.GE.AND P0, PT, R2.reuse, UR6, PT ;  /* 0x0000000602007c0c */ /* 0x040fe2000bf06270 */
[----:B------:R-:W-:Y:S01]  /*0100*/  BSSY.RECONVERGENT B0, `(.L_x_5) ;  /* 0x0000026000007945 */ /* 0x000fe20003800200 */
[----:B------:R-:W-:Y:S02]  /*0110*/  VIMNMX R7, PT, PT, R2, UR6, !PT ;  /* 0x0000000602077c48 */ /* 0x000fe4000ffe0100 */
[----:B------:R-:W-:-:S04]  /*0120*/  SEL R6, RZ, 0x1, P0 ;  /* 0x00000001ff067807 */ /* 0x000fc80000000000 */
[----:B------:R-:W-:Y:S01]  /*0130*/  IADD3 R7, PT, PT, R7, -R2, -R6 ;  /* 0x8000000207077210 */ /* 0x000fe20007ffe806 */
[----:B0-----:R-:W0:Y:S02]  /*0140*/  MUFU.RCP R8, R8 ;  /* 0x0000000800087308 */ /* 0x001e240000001000 */
[----:B0-----:R-:W-:-:S06]  /*0150*/  VIADD R4, R8, 0xffffffe ;  /* 0x0ffffffe08047836 */ /* 0x001fcc0000000000 */
[----:B------:R0:W2:Y:S02]  /*0160*/  F2I.FTZ.U32.TRUNC.NTZ R5, R4 ;  /* 0x0000000400057305 */ /* 0x0000a4000021f000 */
[----:B0-----:R-:W-:Y:S02]  /*0170*/  IMAD.MOV.U32 R4, RZ, RZ, RZ ;  /* 0x000000ffff047224 */ /* 0x001fe400078e00ff */
[----:B--2---:R-:W-:-:S04]  /*0180*/  IMAD R9, R9, R5, RZ ;  /* 0x0000000509097224 */ /* 0x004fc800078e02ff */
[----:B------:R-:W-:-:S06]  /*0190*/  IMAD.HI.U32 R8, R5, R9, R4 ;  /* 0x0000000905087227 */ /* 0x000fcc00078e0004 */
[----:B------:R-:W-:-:S05]  /*01a0*/  IMAD.HI.U32 R5, R8, R7, RZ ;  /* 0x0000000708057227 */ /* 0x000fca00078e00ff */
[----:B------:R-:W-:-:S05]  /*01b0*/  IADD3 R2, PT, PT, -R5, RZ, RZ ;  /* 0x000000ff05027210 */ /* 0x000fca0007ffe1ff */
[----:B------:R-:W-:-:S05]  /*01c0*/  IMAD R7, R0, R2, R7 ;  /* 0x0000000200077224 */ /* 0x000fca00078e0207 */
[----:B------:R-:W-:-:S13]  /*01d0*/  ISETP.GE.U32.AND P0, PT, R7, R0, PT ;  /* 0x000000000700720c */ /* 0x000fda0003f06070 */
[----:B------:R-:W-:Y:S01]  /*01e0*/  @P0 IMAD.IADD R7, R7, 0x1, -R0 ;  /* 0x0000000107070824 */ /* 0x000fe200078e0a00 */
[----:B------:R-:W-:-:S04]  /*01f0*/  @P0 IADD3 R5, PT, PT, R5, 0x1, RZ ;  /* 0x0000000105050810 */ /* 0x000fc80007ffe0ff */
[----:B------:R-:W-:-:S13]  /*0200*/  ISETP.GE.U32.AND P1, PT, R7, R0, PT ;  /* 0x000000000700720c */ /* 0x000fda0003f26070 */
[----:B------:R-:W-:Y:S01]  /*0210*/  @P1 VIADD R5, R5, 0x1 ;  /* 0x0000000105051836 */ /* 0x000fe20000000000 */
[----:B------:R-:W-:-:S04]  /*0220*/  @!P2 LOP3.LUT R5, RZ, R0, RZ, 0x33, !PT ;  /* 0x00000000ff05a212 */ /* 0x000fc800078e33ff */
[----:B------:R-:W-:-:S04]  /*0230*/  IADD3 R8, PT, PT, R6, R5, RZ ;  /* 0x0000000506087210 */ /* 0x000fc80007ffe0ff */
[----:B------:R-:W-:-:S04]  /*0240*/  LOP3.LUT R2, R8, 0x3, RZ, 0xc0, !PT ;  /* 0x0000000308027812 */ /* 0x000fc800078ec0ff */
[----:B------:R-:W-:-:S13]  /*0250*/  ISETP.NE.AND P0, PT, R2, 0x3, PT ;  /* 0x000000030200780c */ /* 0x000fda0003f05270 */
[----:B-1----:R-:W-:Y:S05]  /*0260*/  @!P0 BRA `(.L_x_6) ;  /* 0x00000000003c8947 */ /* 0x002fea0003800000 */
[----:B------:R-:W0:Y:S01]  /*0270*/  LDC.64 R6, c[0x0][0x380] ;  /* 0x0000e000ff067b82 */ /* 0x000e220000000a00 */
[----:B------:R-:W-:Y:S01]  /*0280*/  VIADD R2, R8, 0x1 ;  /* 0x0000000108027836 */ /* 0x000fe20000000000 */
[----:B------:R-:W-:Y:S01]  /*0290*/  BSSY.RECONVERGENT B1, `(.L_x_7) ;  /* 0x000000b000017945 */ /* 0x000fe20003800200 */
[----:B------:R-:W-:-:S03]  /*02a0*/  IADD3 R9, PT, PT, R3, 0x1, RZ ;  /* 0x0000000103097810 */ /* 0x000fc60007ffe0ff */
[----:B------:R-:W-:-:S05]  /*02b0*/  LOP3.LUT R2, R2, 0x3, RZ, 0xc0, !PT ;  /* 0x0000000302027812 */ /* 0x000fca00078ec0ff */
[----:B------:R-:W-:-:S07]  /*02c0*/  IMAD.MOV R2, RZ, RZ, -R2 ;  /* 0x000000ffff027224 */ /* 0x000fce00078e0a02 */
.L_x_8:
[----:B------:R-:W-:Y:S01]  /*02d0*/  IADD3 R2, PT, PT, R2, 0x1, RZ ;  /* 0x0000000102027810 */ /* 0x000fe20007ffe0ff */
[----:B0-----:R-:W-:-:S03]  /*02e0*/  IMAD.WIDE R4, R3, 0x4, R6 ;  /* 0x0000000403047825 */ /* 0x001fc600078e0206 */
[----:B------:R-:W-:Y:S01]  /*02f0*/  ISETP.NE.AND P0, PT, R2, RZ, PT ;  /* 0x000000ff0200720c */ /* 0x000fe20003f05270 */
[C---:B------:R-:W-:Y:S01]  /*0300*/  IMAD.IADD R3, R0.reuse, 0x1, R3 ;  /* 0x0000000100037824 */ /* 0x040fe200078e0203 */
[----:B------:R0:W-:Y:S02]  /*0310*/  STG.E desc[UR4][R4.64], R9 ;  /* 0x0000000904007986 */ /* 0x0001e4000c101904 */
[----:B0-----:R-:W-:-:S09]  /*0320*/  IADD3 R9, PT, PT, R0, R9, RZ ;  /* 0x0000000900097210 */ /* 0x001fd20007ffe0ff */
[----:B------:R-:W-:Y:S05]  /*0330*/  @P0 BRA `(.L_x_8) ;  /* 0xfffffffc00e40947 */ /* 0x000fea000383ffff */
[----:B------:R-:W-:Y:S05]  /*0340*/  BSYNC.RECONVERGENT B1 ;  /* 0x0000000000017941 */ /* 0x000fea0003800200 */
.L_x_7:
[----:B------:R-:W-:-:S07]  /*0350*/  VIADD R3, R9, 0xffffffff ;  /* 0xffffffff09037836 */ /* 0x000fce0000000000 */
.L_x_6:
[----:B------:R-:W-:Y:S05]  /*0360*/  BSYNC.RECONVERGENT B0 ;  /* 0x0000000000007941 */ /* 0x000fea0003800200 */
.L_x_5:
[----:B------:R-:W0:Y:S01]  /*0370*/  LDC.64 R10, c[0x0][0x380] ;  /* 0x0000e000ff0a7b82 */ /* 0x000e220000000a00 */
[----:B------:R-:W-:-:S13]  /*0380*/  ISETP.GE.U32.AND P0, PT, R8, 0x3, PT ;  /* 0x000000030800780c */ /* 0x000fda0003f06070 */
[----:B------:R-:W-:Y:S05]  /*0390*/  @!P0 EXIT ;  /* 0x000000000000894d */ /* 0x000fea0003800000 */
.L_x_9:
[C---:B01----:R-:W-:Y:S01]  /*03a0*/  IMAD.WIDE R12, R3.reuse, 0x4, R10 ;  /* 0x00000004030c7825 */ /* 0x043fe200078e020a */
[----:B------:R-:W-:Y:S02]  /*03b0*/  IADD3 R15, PT, PT, R3, 0x1, RZ ;  /* 0x00000001030f7810 */ /* 0x000fe40007ffe0ff */
[C---:B------:R-:W-:Y:S01]  /*03c0*/  LEA R3, R0.reuse, R3, 0x2 ;  /* 0x0000000300037211 */ /* 0x040fe200078e10ff */
[C---:B------:R-:W-:Y:S02]  /*03d0*/  IMAD.WIDE R4, R0.reuse, 0x4, R12 ;  /* 0x0000000400047825 */ /* 0x040fe400078e020c */
[----:B------:R1:W-:Y:S01]  /*03e0*/  STG.E desc[UR4][R12.64], R15 ;  /* 0x0000000f0c007986 */ /* 0x0003e2000c101904 */
[----:B------:R-:W-:Y:S01]  /*03f0*/  ISETP.GE.AND P0, PT, R3, UR6, PT ;  /* 0x0000000603007c0c */ /* 0x000fe2000bf06270 */
[C---:B------:R-:W-:Y:S02]  /*0400*/  IMAD.IADD R17, R0.reuse, 0x1, R15 ;  /* 0x0000000100117824 */ /* 0x040fe400078e020f */
[----:B------:R-:W-:-:S03]  /*0410*/  IMAD.WIDE R6, R0, 0x4, R4 ;  /* 0x0000000400067825 */ /* 0x000fc600078e0204 */
[C---:B------:R-:W-:Y:S01]  /*0420*/  IADD3 R19, PT, PT, R0.reuse, R17, RZ ;  /* 0x0000001100137210 */ /* 0x040fe20007ffe0ff */
[----:B------:R1:W-:Y:S01]  /*0430*/  STG.E desc[UR4][R4.64], R17 ;  /* 0x0000001104007986 */ /* 0x0003e2000c101904 */
[----:B------:R-:W-:-:S03]  /*0440*/  IMAD.WIDE R8, R0, 0x4, R6 ;  /* 0x0000000400087825 */ /* 0x000fc600078e0206 */
[----:B------:R1:W-:Y:S01]  /*0450*/  STG.E desc[UR4][R6.64], R19 ;  /* 0x0000001306007986 */ /* 0x0003e2000c101904 */
[----:B------:R-:W-:-:S05]  /*0460*/  IMAD.IADD R21, R0, 0x1, R19 ;  /* 0x0000000100157824 */ /* 0x000fca00078e0213 */
[----:B------:R1:W-:Y:S01]  /*0470*/  STG.E desc[UR4][R8.64], R21 ;  /* 0x0000001508007986 */ /* 0x0003e2000c101904 */
[----:B------:R-:W-:Y:S05]  /*0480*/  @!P0 BRA `(.L_x_9) ;  /* 0xfffffffc00c48947 */ /* 0x000fea000383ffff */
[----:B------:R-:W-:Y:S05]  /*0490*/  EXIT ;  /* 0x000000000000794d */ /* 0x000fea0003800000 */
.L_x_10:
        /* <DEDUP_REMOVED lines=14> */
.L_x_12:


//--------------------- .nv.shared._Z9reduceSumILi256EEvPiPxi --------------------------
	.section	.nv.shared._Z9reduceSumILi256EEvPiPxi,"aw",@nobits
	.sectionflags	@""
	.align	16
	.zero		1024


//--------------------- .nv.shared.reserved.0     --------------------------
	.section	.nv.shared.reserved.0,"aw",@nobits
	.weak		__nv_reservedSMEM_offset_0_alias
	.size		__nv_reservedSMEM_offset_0_alias, 0, 64
	.other		__nv_reservedSMEM_offset_0_alias,@"STO_CUDA_RESERVED_SHARED STV_DEFAULT"
__nv_reservedSMEM_offset_0_alias:
	.zero		0
	.zero		64


//--------------------- .nv.shared._Z9initArrayPii --------------------------
	.section	.nv.shared._Z9initArrayPii,"aw",@nobits
	.sectionflags	@""
	.align	16
	.zero		1024


//--------------------- .nv.constant0._Z9reduceSumILi256EEvPiPxi --------------------------
	.section	.nv.constant0._Z9reduceSumILi256EEvPiPxi,"a",@progbits
	.sectionflags	@""
	.align	4
.nv.constant0._Z9reduceSumILi256EEvPiPxi:
	.zero		916


//--------------------- .nv.constant0._Z9initArrayPii --------------------------
	.section	.nv.constant0._Z9initArrayPii,"a",@progbits
	.sectionflags	@""
	.align	4
.nv.constant0._Z9initArrayPii:
	.zero		908


//--------------------- SYMBOLS --------------------------

	.type		.nv.reservedSmem.offset0,@object
	.size		.nv.reservedSmem.offset0,0x4
	.type		.nv.reservedSmem.cap,@object
	.size		.nv.reservedSmem.cap,0x4
